	.headerflags	@"EF_CUDA_TEXMODE_UNIFIED EF_CUDA_64BIT_ADDRESS EF_CUDA_ACCELERATORS EF_CUDA_SM90 EF_CUDA_VIRTUAL_SM(EF_CUDA_SM90)"
	.elftype	@"ET_EXEC"


//--------------------- .nv.info                  --------------------------
	.section	.nv.info,"",@"SHT_CUDA_INFO"
	.align	4


	//----- nvinfo : EIATTR_REGCOUNT
	.align		4
        /*0000*/ 	.byte	0x04, 0x2f
        /*0002*/ 	.short	(.L_1 - .L_0)
	.align		4
.L_0:
        /*0004*/ 	.word	index@(triton_poi_fused_convolution_relu_0)
        /*0008*/ 	.word	0x00000012


	//----- nvinfo : EIATTR_MIN_STACK_SIZE
	.align		4
.L_1:
        /*000c*/ 	.byte	0x04, 0x12
        /*000e*/ 	.short	(.L_3 - .L_2)
	.align		4
.L_2:
        /*0010*/ 	.word	index@(triton_poi_fused_convolution_relu_0)
        /*0014*/ 	.word	0x00000000


	//----- nvinfo : EIATTR_FRAME_SIZE
	.align		4
.L_3:
        /*0018*/ 	.byte	0x04, 0x11
        /*001a*/ 	.short	(.L_5 - .L_4)
	.align		4
.L_4:
        /*001c*/ 	.word	index@(triton_poi_fused_convolution_relu_0)
        /*0020*/ 	.word	0x00000000


	//----- nvinfo : EIATTR_MIN_STACK_SIZE
	.align		4
.L_5:
        /*0024*/ 	.byte	0x04, 0x12
        /*0026*/ 	.short	(.L_7 - .L_6)
	.align		4
.L_6:
        /*0028*/ 	.word	index@(triton_poi_fused_convolution_relu_0)
        /*002c*/ 	.word	0x00000000
.L_7:


//--------------------- .nv.info.triton_poi_fused_convolution_relu_0 --------------------------
	.section	.nv.info.triton_poi_fused_convolution_relu_0,"",@"SHT_CUDA_INFO"
	.sectionflags	@""
	.align	4


	//----- nvinfo : EIATTR_CUDA_API_VERSION
	.align		4
        /*0000*/ 	.byte	0x04, 0x37
        /*0002*/ 	.short	(.L_9 - .L_8)
.L_8:
        /*0004*/ 	.word	0x0000007c


	//----- nvinfo : EIATTR_KPARAM_INFO
	.align		4
.L_9:
        /*0008*/ 	.byte	0x04, 0x17
        /*000a*/ 	.short	(.L_11 - .L_10)
.L_10:
        /*000c*/ 	.word	0x00000000
        /*0010*/ 	.short	0x0002
        /*0012*/ 	.short	0x0010
        /*0014*/ 	.byte	0x00, 0xf0, 0x11, 0x00


	//----- nvinfo : EIATTR_KPARAM_INFO
	.align		4
.L_11:
        /*0018*/ 	.byte	0x04, 0x17
        /*001a*/ 	.short	(.L_13 - .L_12)
.L_12:
        /*001c*/ 	.word	0x00000000
        /*0020*/ 	.short	0x0001
        /*0022*/ 	.short	0x0008
        /*0024*/ 	.byte	0x00, 0xf4, 0x21, 0x00


	//----- nvinfo : EIATTR_KPARAM_INFO
	.align		4
.L_13:
        /*0028*/ 	.byte	0x04, 0x17
        /*002a*/ 	.short	(.L_15 - .L_14)
.L_14:
        /*002c*/ 	.word	0x00000000
        /*0030*/ 	.short	0x0000
        /*0032*/ 	.short	0x0000
        /*0034*/ 	.byte	0x00, 0xf4, 0x21, 0x00


	//----- nvinfo : EIATTR_SPARSE_MMA_MASK
	.align		4
.L_15:
        /*0038*/ 	.byte	0x03, 0x50
        /*003a*/ 	.short	0x0000


	//----- nvinfo : EIATTR_MAXREG_COUNT
	.align		4
        /*003c*/ 	.byte	0x03, 0x1b
        /*003e*/ 	.short	0x00ff


	//----- nvinfo : EIATTR_EXIT_INSTR_OFFSETS
	.align		4
        /*0040*/ 	.byte	0x04, 0x1c
        /*0042*/ 	.short	(.L_17 - .L_16)


	//   ....[0]....
.L_16:
        /*0044*/ 	.word	0x00000360


	//----- nvinfo : EIATTR_REQNTID
	.align		4
.L_17:
        /*0048*/ 	.byte	0x04, 0x10
        /*004a*/ 	.short	(.L_19 - .L_18)
.L_18:
        /*004c*/ 	.word	0x00000080
        /*0050*/ 	.word	0x00000001
        /*0054*/ 	.word	0x00000001


	//----- nvinfo : EIATTR_CBANK_PARAM_SIZE
	.align		4
.L_19:
        /*0058*/ 	.byte	0x03, 0x19
        /*005a*/ 	.short	0x0014


	//----- nvinfo : EIATTR_PARAM_CBANK
	.align		4
        /*005c*/ 	.byte	0x04, 0x0a
        /*005e*/ 	.short	(.L_21 - .L_20)
	.align		4
.L_20:
        /*0060*/ 	.word	index@(.nv.constant0.triton_poi_fused_convolution_relu_0)
        /*0064*/ 	.short	0x0210
        /*0066*/ 	.short	0x0014


	//----- nvinfo : EIATTR_SW_WAR
	.align		4
.L_21:
        /*0068*/ 	.byte	0x04, 0x36
        /*006a*/ 	.short	(.L_23 - .L_22)
.L_22:
        /*006c*/ 	.word	0x00000008
.L_23:


//--------------------- .nv.callgraph             --------------------------
	.section	.nv.callgraph,"",@"SHT_CUDA_CALLGRAPH"
	.align	4
	.sectionentsize	8
	.align		4
        /*0000*/ 	.word	0x00000000
	.align		4
        /*0004*/ 	.word	0xffffffff
	.align		4
        /*0008*/ 	.word	0x00000000
	.align		4
        /*000c*/ 	.word	0xfffffffe
	.align		4
        /*0010*/ 	.word	0x00000000
	.align		4
        /*0014*/ 	.word	0xfffffffd
	.align		4
        /*0018*/ 	.word	0x00000000
	.align		4
        /*001c*/ 	.word	0xfffffffc


//--------------------- .text.triton_poi_fused_convolution_relu_0 --------------------------
	.section	.text.triton_poi_fused_convolution_relu_0,"ax",@progbits
	.align	128
        .global         triton_poi_fused_convolution_relu_0
        .type           triton_poi_fused_convolution_relu_0,@function
        .size           triton_poi_fused_convolution_relu_0,(.L_x_1 - triton_poi_fused_convolution_relu_0)
        .other          triton_poi_fused_convolution_relu_0,@"STO_CUDA_ENTRY STV_DEFAULT"
triton_poi_fused_convolution_relu_0:
.text.triton_poi_fused_convolution_relu_0:
[----:B------:R-:W-:Y:S01]  /*0000*/  LDC R1, c[0x0][0x28] ;  /* 0x00000a00ff017b82 */ /* 0x000fe20000000800 */
[----:B------:R-:W1:Y:S07]  /*0010*/  S2R R0, SR_TID.X ;  /* 0x0000000000007919 */ /* 0x000e6e0000002100 */
[----:B------:R-:W2:Y:S01]  /*0020*/  LDC.64 R2, c[0x0][0x218] ;  /* 0x00008600ff027b82 */ /* 0x000ea20000000a00 */
[----:B------:R-:W-:Y:S01]  /*0030*/  ULDC.64 UR4, c[0x0][0x208] ;  /* 0x0000820000047ab9 */ /* 0x000fe20000000a00 */
[----:B------:R-:W3:Y:S06]  /*0040*/  S2R R5, SR_CTAID.X ;  /* 0x0000000000057919 */ /* 0x000eec0000002500 */
[----:B------:R-:W4:Y:S01]  /*0050*/  LDC.64 R8, c[0x0][0x210] ;  /* 0x00008400ff087b82 */ /* 0x000f220000000a00 */
[----:B-1----:R-:W-:Y:S01]  /*0060*/  IMAD.SHL.U32 R0, R0, 0x4, RZ ;  /* 0x0000000400007824 */ /* 0x002fe200078e00ff */
[----:B---3--:R-:W-:-:S04]  /*0070*/  SHF.R.S32.HI R4, RZ, 0x15, R5 ;  /* 0x00000015ff047819 */ /* 0x008fc80000011405 */
[----:B------:R-:W-:Y:S02]  /*0080*/  LOP3.LUT R0, R0, 0x1fc, RZ, 0xc0, !PT ;  /* 0x000001fc00007812 */ /* 0x000fe400078ec0ff */
[----:B------:R-:W-:-:S03]  /*0090*/  SGXT R4, R4, 0x1 ;  /* 0x000000010404781a */ /* 0x000fc60000000200 */
[----:B------:R-:W-:-:S04]  /*00a0*/  IMAD R5, R5, 0x400, R0 ;  /* 0x0000040005057824 */ /* 0x000fc800078e0200 */
[----:B----4-:R-:W-:Y:S01]  /*00b0*/  IMAD.WIDE R8, R5, 0x4, R8 ;  /* 0x0000000405087825 */ /* 0x010fe200078e0208 */
[----:B------:R-:W-:-:S04]  /*00c0*/  LEA.HI R4, R4, R5, RZ, 0xc ;  /* 0x0000000504047211 */ /* 0x000fc800078f60ff */
[----:B------:R-:W-:Y:S01]  /*00d0*/  SHF.R.S32.HI R0, RZ, 0xc, R4 ;  /* 0x0000000cff007819 */ /* 0x000fe20000011404 */
[----:B------:R-:W-:-:S03]  /*00e0*/  VIADD R4, R4, 0x200 ;  /* 0x0000020004047836 */ /* 0x000fc60000000000 */
[----:B------:R-:W-:Y:S02]  /*00f0*/  LEA.HI R6, R0, R0, RZ, 0x4 ;  /* 0x0000000000067211 */ /* 0x000fe400078f20ff */
[----:B------:R-:W-:Y:S02]  /*0100*/  SHF.R.S32.HI R4, RZ, 0xc, R4 ;  /* 0x0000000cff047819 */ /* 0x000fe40000011404 */
[----:B------:R-:W-:Y:S02]  /*0110*/  LOP3.LUT R7, R6, 0xfffffff0, RZ, 0xc0, !PT ;  /* 0xfffffff006077812 */ /* 0x000fe400078ec0ff */
[----:B------:R-:W-:-:S03]  /*0120*/  LEA.HI R6, R4, R4, RZ, 0x4 ;  /* 0x0000000404067211 */ /* 0x000fc600078f20ff */
[----:B------:R-:W-:Y:S01]  /*0130*/  IMAD.IADD R7, R0, 0x1, -R7 ;  /* 0x0000000100077824 */ /* 0x000fe200078e0a07 */
[----:B------:R-:W-:-:S03]  /*0140*/  LOP3.LUT R13, R6, 0xfffffff0, RZ, 0xc0, !PT ;  /* 0xfffffff0060d7812 */ /* 0x000fc600078ec0ff */
[----:B--2---:R-:W-:-:S04]  /*0150*/  IMAD.WIDE R10, R7, 0x4, R2 ;  /* 0x00000004070a7825 */ /* 0x004fc800078e0202 */
[----:B------:R-:W-:Y:S02]  /*0160*/  IMAD.IADD R13, R4, 0x1, -R13 ;  /* 0x00000001040d7824 */ /* 0x000fe400078e0a0d */
[----:B------:R-:W2:Y:S02]  /*0170*/  LDG.E.128 R4, desc[UR4][R8.64] ;  /* 0x0000000408047981 */ /* 0x000ea4000c1e1d00 */
[----:B------:R-:W-:Y:S02]  /*0180*/  IMAD.WIDE R2, R13, 0x4, R2 ;  /* 0x000000040d027825 */ /* 0x000fe400078e0202 */
[----:B------:R-:W2:Y:S04]  /*0190*/  LDG.E.EL R10, desc[UR4][R10.64] ;  /* 0x000000040a0a7981 */ /* 0x000ea8000c2e1900 */
[----:B------:R-:W3:Y:S04]  /*01a0*/  LDG.E.EL R2, desc[UR4][R2.64] ;  /* 0x0000000402027981 */ /* 0x000ee8000c2e1900 */
[----:B------:R-:W3:Y:S01]  /*01b0*/  LDG.E.128 R12, desc[UR4][R8.64+0x800] ;  /* 0x00080004080c7981 */ /* 0x000ee2000c1e1d00 */
[CC--:B--2---:R-:W-:Y:S01]  /*01c0*/  FSETP.GEU.AND P6, PT, R5.reuse, -R10.reuse, PT ;  /* 0x8000000a0500720b */ /* 0x0c4fe20003fce000 */
[--C-:B------:R-:W-:Y:S01]  /*01d0*/  FADD R5, R5, R10.reuse ;  /* 0x0000000a05057221 */ /* 0x100fe20000000000 */
[CC--:B------:R-:W-:Y:S01]  /*01e0*/  FSETP.GEU.AND P0, PT, R6.reuse, -R10.reuse, PT ;  /* 0x8000000a0600720b */ /* 0x0c0fe20003f0e000 */
[--C-:B------:R-:W-:Y:S01]  /*01f0*/  FADD R6, R6, R10.reuse ;  /* 0x0000000a06067221 */ /* 0x100fe20000000000 */
[C---:B------:R-:W-:Y:S01]  /*0200*/  FSETP.GEU.AND P1, PT, R7.reuse, -R10, PT ;  /* 0x8000000a0700720b */ /* 0x040fe20003f2e000 */
[----:B------:R-:W-:Y:S01]  /*0210*/  FADD R7, R7, R10 ;  /* 0x0000000a07077221 */ /* 0x000fe20000000000 */
[----:B------:R-:W-:-:S02]  /*0220*/  SEL R5, R5, RZ, P6 ;  /* 0x000000ff05057207 */ /* 0x000fc40003000000 */
[CC--:B---3--:R-:W-:Y:S01]  /*0230*/  FSETP.GEU.AND P3, PT, R13.reuse, -R2.reuse, PT ;  /* 0x800000020d00720b */ /* 0x0c8fe20003f6e000 */
[--C-:B------:R-:W-:Y:S01]  /*0240*/  FADD R13, R13, R2.reuse ;  /* 0x000000020d0d7221 */ /* 0x100fe20000000000 */
[CC--:B------:R-:W-:Y:S01]  /*0250*/  FSETP.GEU.AND P4, PT, R14.reuse, -R2.reuse, PT ;  /* 0x800000020e00720b */ /* 0x0c0fe20003f8e000 */
[--C-:B------:R-:W-:Y:S01]  /*0260*/  FADD R14, R14, R2.reuse ;  /* 0x000000020e0e7221 */ /* 0x100fe20000000000 */
[C---:B------:R-:W-:Y:S01]  /*0270*/  FSETP.GEU.AND P5, PT, R15.reuse, -R2, PT ;  /* 0x800000020f00720b */ /* 0x040fe20003fae000 */
[----:B------:R-:W-:Y:S01]  /*0280*/  FADD R15, R15, R2 ;  /* 0x000000020f0f7221 */ /* 0x000fe20000000000 */
[C---:B------:R-:W-:Y:S01]  /*0290*/  FSETP.GEU.AND P2, PT, R4.reuse, -R10, PT ;  /* 0x8000000a0400720b */ /* 0x040fe20003f4e000 */
[----:B------:R-:W-:Y:S01]  /*02a0*/  FADD R4, R4, R10 ;  /* 0x0000000a04047221 */ /* 0x000fe20000000000 */
[C---:B------:R-:W-:Y:S01]  /*02b0*/  FSETP.GEU.AND P6, PT, R12.reuse, -R2, PT ;  /* 0x800000020c00720b */ /* 0x040fe20003fce000 */
[----:B------:R-:W-:Y:S01]  /*02c0*/  FADD R2, R12, R2 ;  /* 0x000000020c027221 */ /* 0x000fe20000000000 */
[----:B------:R-:W-:-:S02]  /*02d0*/  SEL R6, R6, RZ, P0 ;  /* 0x000000ff06067207 */ /* 0x000fc40000000000 */
[----:B------:R-:W-:Y:S02]  /*02e0*/  SEL R7, R7, RZ, P1 ;  /* 0x000000ff07077207 */ /* 0x000fe40000800000 */
[----:B------:R-:W-:Y:S02]  /*02f0*/  SEL R4, R4, RZ, P2 ;  /* 0x000000ff04047207 */ /* 0x000fe40001000000 */
[----:B------:R-:W-:Y:S02]  /*0300*/  SEL R13, R13, RZ, P3 ;  /* 0x000000ff0d0d7207 */ /* 0x000fe40001800000 */
[----:B------:R-:W-:Y:S01]  /*0310*/  SEL R14, R14, RZ, P4 ;  /* 0x000000ff0e0e7207 */ /* 0x000fe20002000000 */
[----:B------:R-:W-:Y:S01]  /*0320*/  STG.E.128 desc[UR4][R8.64], R4 ;  /* 0x0000000408007986 */ /* 0x000fe2000c101d04 */
[----:B------:R-:W-:Y:S02]  /*0330*/  SEL R15, R15, RZ, P5 ;  /* 0x000000ff0f0f7207 */ /* 0x000fe40002800000 */
[----:B------:R-:W-:-:S05]  /*0340*/  SEL R12, R2, RZ, P6 ;  /* 0x000000ff020c7207 */ /* 0x000fca0003000000 */
[----:B------:R-:W-:Y:S01]  /*0350*/  STG.E.128 desc[UR4][R8.64+0x800], R12 ;  /* 0x0008000c08007986 */ /* 0x000fe2000c101d04 */
[----:B------:R-:W-:Y:S05]  /*0360*/  EXIT ;  /* 0x000000000000794d */ /* 0x000fea0003800000 */
.L_x_0:
[----:B------:R-:W-:-:S00]  /*0370*/  BRA `(.L_x_0) ;  /* 0xfffffffc00fc7947 */ /* 0x000fc0000383ffff */
[----:B------:R-:W-:-:S00]  /*0380*/  NOP ;  /* 0x0000000000007918 */ /* 0x000fc00000000000 */
[----:B------:R-:W-:-:S00]  /*0390*/  NOP ;  /* 0x0000000000007918 */ /* 0x000fc00000000000 */
[----:B------:R-:W-:-:S00]  /*03a0*/  NOP ;  /* 0x0000000000007918 */ /* 0x000fc00000000000 */
[----:B------:R-:W-:-:S00]  /*03b0*/  NOP ;  /* 0x0000000000007918 */ /* 0x000fc00000000000 */
[----:B------:R-:W-:-:S00]  /*03c0*/  NOP ;  /* 0x0000000000007918 */ /* 0x000fc00000000000 */
[----:B------:R-:W-:-:S00]  /*03d0*/  NOP ;  /* 0x0000000000007918 */ /* 0x000fc00000000000 */
[----:B------:R-:W-:-:S00]  /*03e0*/  NOP ;  /* 0x0000000000007918 */ /* 0x000fc00000000000 */
[----:B------:R-:W-:-:S00]  /*03f0*/  NOP ;  /* 0x0000000000007918 */ /* 0x000fc00000000000 */
.L_x_1:


//--------------------- .nv.constant0.triton_poi_fused_convolution_relu_0 --------------------------
	.section	.nv.constant0.triton_poi_fused_convolution_relu_0,"a",@progbits
	.sectionflags	@""
	.align	4
.nv.constant0.triton_poi_fused_convolution_relu_0:
	.zero		548
